	.headerflags	@"EF_CUDA_TEXMODE_UNIFIED EF_CUDA_64BIT_ADDRESS EF_CUDA_ACCELERATORS EF_CUDA_SM90 EF_CUDA_VIRTUAL_SM(EF_CUDA_SM90)"
	.elftype	@"ET_EXEC"


//--------------------- .nv.info                  --------------------------
	.section	.nv.info,"",@"SHT_CUDA_INFO"
	.align	4


	//----- nvinfo : EIATTR_REGCOUNT
	.align		4
        /*0000*/ 	.byte	0x04, 0x2f
        /*0002*/ 	.short	(.L_3 - .L_2)
	.align		4
.L_2:
        /*0004*/ 	.word	index@(triton_poi_fused__native_batch_norm_legit_no_training_relu_27)
        /*0008*/ 	.word	0x00000028


	//----- nvinfo : EIATTR_MIN_STACK_SIZE
	.align		4
.L_3:
        /*000c*/ 	.byte	0x04, 0x12
        /*000e*/ 	.short	(.L_5 - .L_4)
	.align		4
.L_4:
        /*0010*/ 	.word	index@(triton_poi_fused__native_batch_norm_legit_no_training_relu_27)
        /*0014*/ 	.word	0x00000000


	//----- nvinfo : EIATTR_FRAME_SIZE
	.align		4
.L_5:
        /*0018*/ 	.byte	0x04, 0x11
        /*001a*/ 	.short	(.L_7 - .L_6)
	.align		4
.L_6:
        /*001c*/ 	.word	index@(triton_poi_fused__native_batch_norm_legit_no_training_relu_27)
        /*0020*/ 	.word	0x00000000


	//----- nvinfo : EIATTR_MIN_STACK_SIZE
	.align		4
.L_7:
        /*0024*/ 	.byte	0x04, 0x12
        /*0026*/ 	.short	(.L_9 - .L_8)
	.align		4
.L_8:
        /*0028*/ 	.word	index@(triton_poi_fused__native_batch_norm_legit_no_training_relu_27)
        /*002c*/ 	.word	0x00000000
.L_9:


//--------------------- .nv.info.triton_poi_fused__native_batch_norm_legit_no_training_relu_27 --------------------------
	.section	.nv.info.triton_poi_fused__native_batch_norm_legit_no_training_relu_27,"",@"SHT_CUDA_INFO"
	.sectionflags	@""
	.align	4


	//----- nvinfo : EIATTR_CUDA_API_VERSION
	.align		4
        /*0000*/ 	.byte	0x04, 0x37
        /*0002*/ 	.short	(.L_11 - .L_10)
.L_10:
        /*0004*/ 	.word	0x0000007c


	//----- nvinfo : EIATTR_KPARAM_INFO
	.align		4
.L_11:
        /*0008*/ 	.byte	0x04, 0x17
        /*000a*/ 	.short	(.L_13 - .L_12)
.L_12:
        /*000c*/ 	.word	0x00000000
        /*0010*/ 	.short	0x0007
        /*0012*/ 	.short	0x0034
        /*0014*/ 	.byte	0x00, 0xf0, 0x11, 0x00


	//----- nvinfo : EIATTR_KPARAM_INFO
	.align		4
.L_13:
        /*0018*/ 	.byte	0x04, 0x17
        /*001a*/ 	.short	(.L_15 - .L_14)
.L_14:
        /*001c*/ 	.word	0x00000000
        /*0020*/ 	.short	0x0006
        /*0022*/ 	.short	0x0030
        /*0024*/ 	.byte	0x00, 0xf0, 0x11, 0x00


	//----- nvinfo : EIATTR_KPARAM_INFO
	.align		4
.L_15:
        /*0028*/ 	.byte	0x04, 0x17
        /*002a*/ 	.short	(.L_17 - .L_16)
.L_16:
        /*002c*/ 	.word	0x00000000
        /*0030*/ 	.short	0x0005
        /*0032*/ 	.short	0x0028
        /*0034*/ 	.byte	0x00, 0xf4, 0x21, 0x00


	//----- nvinfo : EIATTR_KPARAM_INFO
	.align		4
.L_17:
        /*0038*/ 	.byte	0x04, 0x17
        /*003a*/ 	.short	(.L_19 - .L_18)
.L_18:
        /*003c*/ 	.word	0x00000000
        /*0040*/ 	.short	0x0004
        /*0042*/ 	.short	0x0020
        /*0044*/ 	.byte	0x00, 0xf4, 0x21, 0x00


	//----- nvinfo : EIATTR_KPARAM_INFO
	.align		4
.L_19:
        /*0048*/ 	.byte	0x04, 0x17
        /*004a*/ 	.short	(.L_21 - .L_20)
.L_20:
        /*004c*/ 	.word	0x00000000
        /*0050*/ 	.short	0x0003
        /*0052*/ 	.short	0x0018
        /*0054*/ 	.byte	0x00, 0xf4, 0x21, 0x00


	//----- nvinfo : EIATTR_KPARAM_INFO
	.align		4
.L_21:
        /*0058*/ 	.byte	0x04, 0x17
        /*005a*/ 	.short	(.L_23 - .L_22)
.L_22:
        /*005c*/ 	.word	0x00000000
        /*0060*/ 	.short	0x0002
        /*0062*/ 	.short	0x0010
        /*0064*/ 	.byte	0x00, 0xf4, 0x21, 0x00


	//----- nvinfo : EIATTR_KPARAM_INFO
	.align		4
.L_23:
        /*0068*/ 	.byte	0x04, 0x17
        /*006a*/ 	.short	(.L_25 - .L_24)
.L_24:
        /*006c*/ 	.word	0x00000000
        /*0070*/ 	.short	0x0001
        /*0072*/ 	.short	0x0008
        /*0074*/ 	.byte	0x00, 0xf4, 0x21, 0x00


	//----- nvinfo : EIATTR_KPARAM_INFO
	.align		4
.L_25:
        /*0078*/ 	.byte	0x04, 0x17
        /*007a*/ 	.short	(.L_27 - .L_26)
.L_26:
        /*007c*/ 	.word	0x00000000
        /*0080*/ 	.short	0x0000
        /*0082*/ 	.short	0x0000
        /*0084*/ 	.byte	0x00, 0xf4, 0x21, 0x00


	//----- nvinfo : EIATTR_SPARSE_MMA_MASK
	.align		4
.L_27:
        /*0088*/ 	.byte	0x03, 0x50
        /*008a*/ 	.short	0x0000


	//----- nvinfo : EIATTR_MAXREG_COUNT
	.align		4
        /*008c*/ 	.byte	0x03, 0x1b
        /*008e*/ 	.short	0x00ff


	//----- nvinfo : EIATTR_EXIT_INSTR_OFFSETS
	.align		4
        /*0090*/ 	.byte	0x04, 0x1c
        /*0092*/ 	.short	(.L_29 - .L_28)


	//   ....[0]....
.L_28:
        /*0094*/ 	.word	0x00001ca0


	//   ....[1]....
        /*0098*/ 	.word	0x00001d40


	//----- nvinfo : EIATTR_REQNTID
	.align		4
.L_29:
        /*009c*/ 	.byte	0x04, 0x10
        /*009e*/ 	.short	(.L_31 - .L_30)
.L_30:
        /*00a0*/ 	.word	0x00000100
        /*00a4*/ 	.word	0x00000001
        /*00a8*/ 	.word	0x00000001


	//----- nvinfo : EIATTR_CBANK_PARAM_SIZE
	.align		4
.L_31:
        /*00ac*/ 	.byte	0x03, 0x19
        /*00ae*/ 	.short	0x0038


	//----- nvinfo : EIATTR_PARAM_CBANK
	.align		4
        /*00b0*/ 	.byte	0x04, 0x0a
        /*00b2*/ 	.short	(.L_33 - .L_32)
	.align		4
.L_32:
        /*00b4*/ 	.word	index@(.nv.constant0.triton_poi_fused__native_batch_norm_legit_no_training_relu_27)
        /*00b8*/ 	.short	0x0210
        /*00ba*/ 	.short	0x0038


	//----- nvinfo : EIATTR_SW_WAR
	.align		4
.L_33:
        /*00bc*/ 	.byte	0x04, 0x36
        /*00be*/ 	.short	(.L_35 - .L_34)
.L_34:
        /*00c0*/ 	.word	0x00000008
.L_35:


//--------------------- .nv.callgraph             --------------------------
	.section	.nv.callgraph,"",@"SHT_CUDA_CALLGRAPH"
	.align	4
	.sectionentsize	8
	.align		4
        /*0000*/ 	.word	0x00000000
	.align		4
        /*0004*/ 	.word	0xffffffff
	.align		4
        /*0008*/ 	.word	0x00000000
	.align		4
        /*000c*/ 	.word	0xfffffffe
	.align		4
        /*0010*/ 	.word	0x00000000
	.align		4
        /*0014*/ 	.word	0xfffffffd
	.align		4
        /*0018*/ 	.word	0x00000000
	.align		4
        /*001c*/ 	.word	0xfffffffc


//--------------------- .nv.constant4             --------------------------
	.section	.nv.constant4,"a",@progbits
	.align	8
	.align		8
.nv.constant4:
        /*0000*/ 	.dword	_$_str
	.align		8
        /*0008*/ 	.dword	_$_str_$_2


//--------------------- .text.triton_poi_fused__native_batch_norm_legit_no_training_relu_27 --------------------------
	.section	.text.triton_poi_fused__native_batch_norm_legit_no_training_relu_27,"ax",@progbits
	.sectionflags	@"SHF_BARRIERS=1"
	.align	128
        .global         triton_poi_fused__native_batch_norm_legit_no_training_relu_27
        .type           triton_poi_fused__native_batch_norm_legit_no_training_relu_27,@function
        .size           triton_poi_fused__native_batch_norm_legit_no_training_relu_27,(.L_x_1 - triton_poi_fused__native_batch_norm_legit_no_training_relu_27)
        .other          triton_poi_fused__native_batch_norm_legit_no_training_relu_27,@"STO_CUDA_ENTRY STV_DEFAULT"
triton_poi_fused__native_batch_norm_legit_no_training_relu_27:
.text.triton_poi_fused__native_batch_norm_legit_no_training_relu_27:
[----:B------:R-:W0:Y:S01]  /*0000*/  LDC R1, c[0x0][0x28] ;  /* 0x00000a00ff017b82 */ /* 0x000e220000000800 */
[----:B------:R-:W1:Y:S01]  /*0010*/  S2R R21, SR_TID.X ;  /* 0x0000000000157919 */ /* 0x000e620000002100 */
[----:B------:R-:W-:Y:S02]  /*0020*/  CS2R R8, SRZ ;  /* 0x0000000000087805 */ /* 0x000fe4000001ff00 */
[----:B------:R-:W-:Y:S01]  /*0030*/  CS2R R10, SRZ ;  /* 0x00000000000a7805 */ /* 0x000fe2000001ff00 */
[----:B------:R-:W-:Y:S01]  /*0040*/  ULDC.64 UR6, c[0x0][0x208] ;  /* 0x0000820000067ab9 */ /* 0x000fe20000000a00 */
[----:B------:R-:W2:Y:S01]  /*0050*/  S2R R24, SR_CTAID.Y ;  /* 0x0000000000187919 */ /* 0x000ea20000002600 */
[----:B------:R-:W-:Y:S02]  /*0060*/  CS2R R12, SRZ ;  /* 0x00000000000c7805 */ /* 0x000fe4000001ff00 */
[----:B------:R-:W-:Y:S01]  /*0070*/  CS2R R14, SRZ ;  /* 0x00000000000e7805 */ /* 0x000fe2000001ff00 */
[----:B------:R-:W3:Y:S01]  /*0080*/  S2R R22, SR_CTAID.X ;  /* 0x0000000000167919 */ /* 0x000ee20000002500 */
[----:B-1----:R-:W-:Y:S01]  /*0090*/  IMAD.SHL.U32 R0, R21, 0x4, RZ ;  /* 0x0000000415007824 */ /* 0x002fe200078e00ff */
[----:B------:R-:W-:-:S04]  /*00a0*/  SHF.R.U32.HI R5, RZ, 0x6, R21 ;  /* 0x00000006ff057819 */ /* 0x000fc80000011615 */
[----:B------:R-:W-:Y:S02]  /*00b0*/  LOP3.LUT R3, R0, 0xfc, RZ, 0xc0, !PT ;  /* 0x000000fc00037812 */ /* 0x000fe400078ec0ff */
[----:B------:R-:W-:Y:S01]  /*00c0*/  SGXT.U32 R5, R5, 0x2 ;  /* 0x000000020505781a */ /* 0x000fe20000000000 */
[----:B---3--:R-:W-:Y:S01]  /*00d0*/  IMAD.SHL.U32 R22, R22, 0x10, RZ ;  /* 0x0000001016167824 */ /* 0x008fe200078e00ff */
[----:B--2---:R-:W-:Y:S02]  /*00e0*/  PRMT R0, R3, 0x6540, R24 ;  /* 0x0000654003007816 */ /* 0x004fe40000000018 */
[----:B------:R-:W1:Y:S02]  /*00f0*/  LDC.64 R2, c[0x0][0x210] ;  /* 0x00008400ff027b82 */ /* 0x000e640000000a00 */
[C---:B------:R-:W-:Y:S01]  /*0100*/  ISETP.GE.AND P0, PT, R0.reuse, 0x600, PT ;  /* 0x000006000000780c */ /* 0x040fe20003f06270 */
[----:B------:R-:W-:Y:S01]  /*0110*/  IMAD.HI R4, R0, 0x2aaaaaab, RZ ;  /* 0x2aaaaaab00047827 */ /* 0x000fe200078e02ff */
[----:B------:R-:W-:-:S04]  /*0120*/  LOP3.LUT R19, R22, R5, RZ, 0xfc, !PT ;  /* 0x0000000516137212 */ /* 0x000fc800078efcff */
[----:B------:R-:W-:Y:S02]  /*0130*/  SHF.R.U32.HI R7, RZ, 0x1f, R4 ;  /* 0x0000001fff077819 */ /* 0x000fe40000011604 */
[C---:B------:R-:W-:Y:S02]  /*0140*/  ISETP.LT.AND P1, PT, R19.reuse, 0x121, !P0 ;  /* 0x000001211300780c */ /* 0x040fe40004721270 */
[----:B------:R-:W-:Y:S02]  /*0150*/  LEA.HI.SX32 R7, R4, R7, 0x1a ;  /* 0x0000000704077211 */ /* 0x000fe400078fd2ff */
[----:B------:R-:W-:-:S03]  /*0160*/  LOP3.LUT R4, R19, 0x4, RZ, 0xfc, !PT ;  /* 0x0000000413047812 */ /* 0x000fc600078efcff */
[----:B------:R-:W-:Y:S01]  /*0170*/  IMAD R0, R7, -0x180, R0 ;  /* 0xfffffe8007007824 */ /* 0x000fe200078e0200 */
[----:B------:R-:W-:-:S03]  /*0180*/  ISETP.LT.AND P2, PT, R4, 0x121, !P0 ;  /* 0x000001210400780c */ /* 0x000fc60004741270 */
[----:B------:R-:W-:-:S04]  /*0190*/  IMAD R0, R7, 0x1b180, R0 ;  /* 0x0001b18007007824 */ /* 0x000fc800078e0200 */
[C---:B------:R-:W-:Y:S01]  /*01a0*/  IMAD R23, R19.reuse, 0x180, R0 ;  /* 0x0000018013177824 */ /* 0x040fe200078e0200 */
[----:B------:R-:W-:-:S03]  /*01b0*/  LOP3.LUT R0, R19, 0x8, RZ, 0xfc, !PT ;  /* 0x0000000813007812 */ /* 0x000fc600078efcff */
[----:B-1----:R-:W-:Y:S01]  /*01c0*/  IMAD.WIDE R4, R23, 0x4, R2 ;  /* 0x0000000417047825 */ /* 0x002fe200078e0202 */
[----:B------:R-:W-:-:S03]  /*01d0*/  ISETP.LT.AND P3, PT, R0, 0x121, !P0 ;  /* 0x000001210000780c */ /* 0x000fc60004761270 */
[----:B------:R-:W-:Y:S01]  /*01e0*/  VIADD R7, R23, 0x600 ;  /* 0x0000060017077836 */ /* 0x000fe20000000000 */
[----:B------:R1:W2:Y:S03]  /*01f0*/  @P1 LDG.E.EL.128 R8, desc[UR6][R4.64] ;  /* 0x0000000604081981 */ /* 0x0002a6000c2e1d00 */
[----:B------:R-:W-:-:S05]  /*0200*/  IMAD.WIDE R6, R7, 0x4, R2 ;  /* 0x0000000407067825 */ /* 0x000fca00078e0202 */
[----:B------:R3:W4:Y:S01]  /*0210*/  @P2 LDG.E.EL.128 R12, desc[UR6][R6.64] ;  /* 0x00000006060c2981 */ /* 0x000722000c2e1d00 */
[----:B------:R-:W-:Y:S01]  /*0220*/  VIADD R27, R23, 0xc00 ;  /* 0x00000c00171b7836 */ /* 0x000fe20000000000 */
[----:B------:R-:W-:Y:S02]  /*0230*/  LOP3.LUT R0, R19, 0xc, RZ, 0xfc, !PT ;  /* 0x0000000c13007812 */ /* 0x000fe400078efcff */
[----:B------:R-:W-:Y:S02]  /*0240*/  CS2R R16, SRZ ;  /* 0x0000000000107805 */ /* 0x000fe4000001ff00 */
[----:B------:R-:W-:Y:S01]  /*0250*/  CS2R R18, SRZ ;  /* 0x0000000000127805 */ /* 0x000fe2000001ff00 */
[----:B------:R-:W-:-:S05]  /*0260*/  IMAD.WIDE R26, R27, 0x4, R2 ;  /* 0x000000041b1a7825 */ /* 0x000fca00078e0202 */
[----:B------:R5:W4:Y:S01]  /*0270*/  @P3 LDG.E.EL.128 R16, desc[UR6][R26.64] ;  /* 0x000000061a103981 */ /* 0x000b22000c2e1d00 */
[----:B------:R-:W-:Y:S01]  /*0280*/  ISETP.LT.AND P0, PT, R0, 0x121, !P0 ;  /* 0x000001210000780c */ /* 0x000fe20004701270 */
[----:B------:R-:W-:Y:S01]  /*0290*/  VIADD R23, R23, 0x1200 ;  /* 0x0000120017177836 */ /* 0x000fe20000000000 */
[----:B-1----:R-:W-:Y:S02]  /*02a0*/  CS2R R4, SRZ ;  /* 0x0000000000047805 */ /* 0x002fe4000001ff00 */
[----:B---3--:R-:W-:Y:S01]  /*02b0*/  CS2R R6, SRZ ;  /* 0x0000000000067805 */ /* 0x008fe2000001ff00 */
[----:B------:R-:W-:-:S08]  /*02c0*/  IMAD.WIDE R2, R23, 0x4, R2 ;  /* 0x0000000417027825 */ /* 0x000fd000078e0202 */
[----:B------:R1:W3:Y:S01]  /*02d0*/  @P0 LDG.E.EL.128 R4, desc[UR6][R2.64] ;  /* 0x0000000602040981 */ /* 0x0002e2000c2e1d00 */
[----:B------:R-:W1:Y:S01]  /*02e0*/  S2UR UR5, SR_CgaCtaId ;  /* 0x00000000000579c3 */ /* 0x000e620000008800 */
[----:B------:R-:W-:Y:S01]  /*02f0*/  IMAD.SHL.U32 R25, R21, 0x10, RZ ;  /* 0x0000001015197824 */ /* 0x000fe200078e00ff */
[----:B------:R-:W-:Y:S01]  /*0300*/  UMOV UR4, 0x400 ;  /* 0x0000040000047882 */ /* 0x000fe20000000000 */
[----:B------:R-:W-:-:S03]  /*0310*/  SHF.R.U32.HI R0, RZ, 0x2, R21 ;  /* 0x00000002ff007819 */ /* 0x000fc60000011615 */
[----:B------:R-:W-:Y:S02]  /*0320*/  LOP3.LUT R25, R25, 0xff0, RZ, 0xc0, !PT ;  /* 0x00000ff019197812 */ /* 0x000fe400078ec0ff */
[----:B------:R-:W-:Y:S01]  /*0330*/  LOP3.LUT R0, R0, 0x30, RZ, 0xc0, !PT ;  /* 0x0000003000007812 */ /* 0x000fe200078ec0ff */
[----:B01----:R-:W-:-:S06]  /*0340*/  UPRMT UR4, UR5, 0x654, UR4 ;  /* 0x0000065405047896 */ /* 0x003fcc0008000004 */
[----:B------:R-:W-:Y:S02]  /*0350*/  IADD3 R32, R25, UR4, R0 ;  /* 0x0000000419207c10 */ /* 0x000fe4000fffe000 */
[----:B------:R-:W-:-:S04]  /*0360*/  LOP3.LUT R23, R21, 0xff, RZ, 0xc0, !PT ;  /* 0x000000ff15177812 */ /* 0x000fc800078ec0ff */
[----:B------:R-:W-:Y:S02]  /*0370*/  LEA R20, R23, UR4, 0x2 ;  /* 0x0000000417147c11 */ /* 0x000fe4000f8e10ff */
[----:B------:R-:W-:-:S04]  /*0380*/  PRMT R33, R21, 0x6540, R24 ;  /* 0x0000654015217816 */ /* 0x000fc80000000018 */
[C---:B------:R-:W-:Y:S01]  /*0390*/  ISETP.GE.AND P0, PT, R33.reuse, 0x600, PT ;  /* 0x000006002100780c */ /* 0x040fe20003f06270 */
[----:B--2---:R0:W-:Y:S01]  /*03a0*/  STS.128 [R32], R8 ;  /* 0x0000000820007388 */ /* 0x0041e20000000c00 */
[----:B------:R-:W-:Y:S08]  /*03b0*/  BAR.SYNC.DEFER_BLOCKING 0x0 ;  /* 0x0000000000007b1d */ /* 0x000ff00000010000 */
[----:B0-----:R-:W0:Y:S01]  /*03c0*/  LDC.64 R8, c[0x0][0x220] ;  /* 0x00008800ff087b82 */ /* 0x001e220000000a00 */
[----:B-----5:R-:W1:Y:S04]  /*03d0*/  LDS R26, [R20] ;  /* 0x00000000141a7984 */ /* 0x020e680000000800 */
[----:B------:R-:W-:Y:S04]  /*03e0*/  LDS R27, [R20+0x410] ;  /* 0x00041000141b7984 */ /* 0x000fe80000000800 */
[----:B------:R-:W-:Y:S04]  /*03f0*/  LDS R28, [R20+0x820] ;  /* 0x00082000141c7984 */ /* 0x000fe80000000800 */
[----:B------:R-:W-:Y:S01]  /*0400*/  LDS R29, [R20+0xc30] ;  /* 0x000c3000141d7984 */ /* 0x000fe20000000800 */
[----:B------:R-:W-:Y:S06]  /*0410*/  BAR.SYNC.DEFER_BLOCKING 0x0 ;  /* 0x0000000000007b1d */ /* 0x000fec0000010000 */
[----:B----4-:R2:W-:Y:S02]  /*0420*/  STS.128 [R32], R12 ;  /* 0x0000000c20007388 */ /* 0x0105e40000000c00 */
[----:B------:R-:W-:Y:S06]  /*0430*/  BAR.SYNC.DEFER_BLOCKING 0x0 ;  /* 0x0000000000007b1d */ /* 0x000fec0000010000 */
[----:B------:R-:W-:Y:S04]  /*0440*/  LDS R30, [R20] ;  /* 0x00000000141e7984 */ /* 0x000fe80000000800 */
[----:B------:R-:W-:Y:S04]  /*0450*/  LDS R31, [R20+0x410] ;  /* 0x00041000141f7984 */ /* 0x000fe80000000800 */
[----:B------:R-:W-:Y:S04]  /*0460*/  LDS R10, [R20+0x820] ;  /* 0x00082000140a7984 */ /* 0x000fe80000000800 */
[----:B------:R-:W4:Y:S01]  /*0470*/  LDS R11, [R20+0xc30] ;  /* 0x000c3000140b7984 */ /* 0x000f220000000800 */
[----:B------:R-:W-:Y:S06]  /*0480*/  BAR.SYNC.DEFER_BLOCKING 0x0 ;  /* 0x0000000000007b1d */ /* 0x000fec0000010000 */
[----:B------:R-:W-:Y:S02]  /*0490*/  STS.128 [R32], R16 ;  /* 0x0000001020007388 */ /* 0x000fe40000000c00 */
[----:B------:R-:W-:Y:S06]  /*04a0*/  BAR.SYNC.DEFER_BLOCKING 0x0 ;  /* 0x0000000000007b1d */ /* 0x000fec0000010000 */
[----:B------:R-:W-:Y:S04]  /*04b0*/  LDS R3, [R20] ;  /* 0x0000000014037984 */ /* 0x000fe80000000800 */
[----:B------:R-:W-:Y:S04]  /*04c0*/  LDS R0, [R20+0x410] ;  /* 0x0004100014007984 */ /* 0x000fe80000000800 */
[----:B------:R-:W5:Y:S04]  /*04d0*/  LDS R2, [R20+0x820] ;  /* 0x0008200014027984 */ /* 0x000f680000000800 */
[----:B------:R-:W1:Y:S01]  /*04e0*/  LDS R14, [R20+0xc30] ;  /* 0x000c3000140e7984 */ /* 0x000e620000000800 */
[----:B------:R-:W-:Y:S01]  /*04f0*/  BAR.SYNC.DEFER_BLOCKING 0x0 ;  /* 0x0000000000007b1d */ /* 0x000fe20000010000 */
[----:B--2---:R-:W-:-:S05]  /*0500*/  IMAD.HI R12, R33, 0x2aaaaaab, RZ ;  /* 0x2aaaaaab210c7827 */ /* 0x004fca00078e02ff */
[----:B------:R-:W-:-:S04]  /*0510*/  SHF.R.U32.HI R13, RZ, 0x1f, R12 ;  /* 0x0000001fff0d7819 */ /* 0x000fc8000001160c */
[----:B------:R-:W-:Y:S01]  /*0520*/  LEA.HI R12, R12, R13, RZ, 0x1a ;  /* 0x0000000d0c0c7211 */ /* 0x000fe200078fd0ff */
[----:B---3--:R2:W-:Y:S01]  /*0530*/  STS.128 [R32], R4 ;  /* 0x0000000420007388 */ /* 0x0085e20000000c00 */
[----:B------:R-:W-:Y:S03]  /*0540*/  BAR.SYNC.DEFER_BLOCKING 0x0 ;  /* 0x0000000000007b1d */ /* 0x000fe60000010000 */
[----:B------:R-:W-:Y:S02]  /*0550*/  IMAD R33, R12, -0x180, R33 ;  /* 0xfffffe800c217824 */ /* 0x000fe400078e0221 */
[----:B------:R-:W-:Y:S02]  /*0560*/  IMAD.MOV.U32 R15, RZ, RZ, RZ ;  /* 0x000000ffff0f7224 */ /* 0x000fe400078e00ff */
[----:B0-----:R-:W-:Y:S01]  /*0570*/  IMAD.WIDE R8, R33, 0x4, R8 ;  /* 0x0000000421087825 */ /* 0x001fe200078e0208 */
[----:B------:R-:W0:Y:S08]  /*0580*/  LDC.64 R12, c[0x0][0x218] ;  /* 0x00008600ff0c7b82 */ /* 0x000e300000000a00 */
[----:B--2---:R-:W2:Y:S08]  /*0590*/  LDC.64 R6, c[0x0][0x228] ;  /* 0x00008a00ff067b82 */ /* 0x004eb00000000a00 */
[----:B------:R-:W3:Y:S01]  /*05a0*/  LDC.64 R4, c[0x0][0x230] ;  /* 0x00008c00ff047b82 */ /* 0x000ee20000000a00 */
[----:B------:R0:W4:Y:S01]  /*05b0*/  @!P0 LDG.E.EL R15, desc[UR6][R8.64] ;  /* 0x00000006080f8981 */ /* 0x000122000c2e1900 */
[----:B------:R-:W-:Y:S01]  /*05c0*/  IMAD.MOV.U32 R19, RZ, RZ, RZ ;  /* 0x000000ffff137224 */ /* 0x000fe200078e00ff */
[----:B------:R-:W-:-:S02]  /*05d0*/  CS2R R16, SRZ ;  /* 0x0000000000107805 */ /* 0x000fc4000001ff00 */
[----:B------:R-:W1:Y:S01]  /*05e0*/  LDS R18, [R20] ;  /* 0x0000000014127984 */ /* 0x000e620000000800 */
[----:B0-----:R-:W-:-:S05]  /*05f0*/  IMAD.WIDE R12, R33, 0x4, R12 ;  /* 0x00000004210c7825 */ /* 0x001fca00078e020c */
[----:B------:R0:W1:Y:S01]  /*0600*/  @!P0 LDG.E.EL R19, desc[UR6][R12.64] ;  /* 0x000000060c138981 */ /* 0x000062000c2e1900 */
[----:B--2---:R-:W-:-:S05]  /*0610*/  IMAD.WIDE R6, R33, 0x4, R6 ;  /* 0x0000000421067825 */ /* 0x004fca00078e0206 */
[----:B------:R-:W2:Y:S01]  /*0620*/  @!P0 LDG.E.EL R17, desc[UR6][R6.64] ;  /* 0x0000000606118981 */ /* 0x000ea2000c2e1900 */
[----:B---3--:R-:W-:-:S05]  /*0630*/  IMAD.WIDE R4, R33, 0x4, R4 ;  /* 0x0000000421047825 */ /* 0x008fca00078e0204 */
[----:B------:R3:W2:Y:S01]  /*0640*/  @!P0 LDG.E.EL R16, desc[UR6][R4.64] ;  /* 0x0000000604108981 */ /* 0x0006a2000c2e1900 */
[----:B------:R-:W-:Y:S01]  /*0650*/  IMAD.MOV.U32 R8, RZ, RZ, 0x3e800000 ;  /* 0x3e800000ff087424 */ /* 0x000fe200078e00ff */
[----:B0-----:R-:W-:-:S04]  /*0660*/  SHF.R.U32.HI R12, RZ, 0x4, R21 ;  /* 0x00000004ff0c7819 */ /* 0x001fc80000011615 */
[----:B---3--:R-:W-:Y:S02]  /*0670*/  SGXT.U32 R5, R12, 0x4 ;  /* 0x000000040c05781a */ /* 0x008fe40000000000 */
[----:B------:R-:W0:Y:S02]  /*0680*/  LDS R12, [R20+0x410] ;  /* 0x00041000140c7984 */ /* 0x000e240000000800 */
[----:B------:R-:W-:Y:S01]  /*0690*/  PRMT R24, R5, 0x6540, R24 ;  /* 0x0000654005187816 */ /* 0x000fe20000000018 */
[----:B------:R-:W3:Y:S01]  /*06a0*/  S2UR UR4, SR_CgaCtaId ;  /* 0x00000000000479c3 */ /* 0x000ee20000008800 */
[----:B------:R-:W-:Y:S01]  /*06b0*/  LOP3.LUT R21, R22, 0xf, R21, 0xf8, !PT ;  /* 0x0000000f16157812 */ /* 0x000fe200078ef815 */
[----:B------:R-:W-:Y:S02]  /*06c0*/  UMOV UR5, 0x400 ;  /* 0x0000040000057882 */ /* 0x000fe40000000000 */
[----:B---3--:R-:W-:Y:S01]  /*06d0*/  UPRMT UR4, UR4, 0x654, UR5 ;  /* 0x0000065404047896 */ /* 0x008fe20008000005 */
[----:B----4-:R-:W-:-:S04]  /*06e0*/  FADD R15, R15, 0.0010000000474974513054 ;  /* 0x3a83126f0f0f7421 */ /* 0x010fc80000000000 */
[----:B------:R-:W3:Y:S02]  /*06f0*/  MUFU.SQRT R9, R15 ;  /* 0x0000000f00097308 */ /* 0x000ee40000002000 */
[C---:B---3--:R-:W-:Y:S02]  /*0700*/  FSETP.GT.AND P0, PT, R9.reuse, 8.50705917302346158658e+37, PT ;  /* 0x7e8000000900780b */ /* 0x048fe40003f04000 */
[----:B------:R-:W-:-:S11]  /*0710*/  FSETP.GEU.AND P1, PT, R9, 1.175494350822287508e-38, PT ;  /* 0x008000000900780b */ /* 0x000fd60003f2e000 */
[----:B------:R-:W-:-:S04]  /*0720*/  @P0 FMUL R9, R9, 0.25 ;  /* 0x3e80000009090820 */ /* 0x000fc80000400000 */
[----:B------:R-:W-:Y:S01]  /*0730*/  @!P1 FMUL R9, R9, 16777216 ;  /* 0x4b80000009099820 */ /* 0x000fe20000400000 */
[----:B------:R-:W-:Y:S02]  /*0740*/  FSEL R6, R8, 1, P0 ;  /* 0x3f80000008067808 */ /* 0x000fe40000000000 */
[----:B------:R-:W3:Y:S03]  /*0750*/  LDS R8, [R20+0x820] ;  /* 0x0008200014087984 */ /* 0x000ee60000000800 */
[----:B------:R-:W4:Y:S01]  /*0760*/  MUFU.RCP R9, R9 ;  /* 0x0000000900097308 */ /* 0x000f220000001000 */
[----:B------:R-:W-:-:S04]  /*0770*/  @!P1 FMUL R6, R6, 16777216 ;  /* 0x4b80000006069820 */ /* 0x000fc80000400000 */
[----:B----4-:R-:W-:Y:S02]  /*0780*/  FMUL R4, R9, R6 ;  /* 0x0000000609047220 */ /* 0x010fe40000400000 */
[----:B------:R-:W4:Y:S01]  /*0790*/  LDS R6, [R20+0xc30] ;  /* 0x000c300014067984 */ /* 0x000f220000000800 */
[--C-:B-1----:R-:W-:Y:S01]  /*07a0*/  FADD R5, R26, -R19.reuse ;  /* 0x800000131a057221 */ /* 0x102fe20000000000 */
[--C-:B------:R-:W-:Y:S01]  /*07b0*/  FADD R35, R11, -R19.reuse ;  /* 0x800000130b237221 */ /* 0x100fe20000000000 */
[--C-:B-----5:R-:W-:Y:S01]  /*07c0*/  FADD R11, R2, -R19.reuse ;  /* 0x80000013020b7221 */ /* 0x120fe20000000000 */
[--C-:B------:R-:W-:Y:S01]  /*07d0*/  FADD R27, R27, -R19.reuse ;  /* 0x800000131b1b7221 */ /* 0x100fe20000000000 */
[--C-:B------:R-:W-:Y:S01]  /*07e0*/  FADD R15, R10, -R19.reuse ;  /* 0x800000130a0f7221 */ /* 0x100fe20000000000 */
[--C-:B------:R-:W-:Y:S01]  /*07f0*/  FADD R7, R28, -R19.reuse ;  /* 0x800000131c077221 */ /* 0x100fe20000000000 */
[--C-:B------:R-:W-:Y:S01]  /*0800*/  FADD R33, R3, -R19.reuse ;  /* 0x8000001303217221 */ /* 0x100fe20000000000 */
[----:B------:R-:W-:Y:S01]  /*0810*/  FMUL R5, R4, R5 ;  /* 0x0000000504057220 */ /* 0x000fe20000400000 */
[--C-:B------:R-:W-:Y:S01]  /*0820*/  FADD R9, R30, -R19.reuse ;  /* 0x800000131e097221 */ /* 0x100fe20000000000 */
[--C-:B------:R-:W-:Y:S01]  /*0830*/  FADD R3, R14, -R19.reuse ;  /* 0x800000130e037221 */ /* 0x100fe20000000000 */
[----:B------:R-:W-:Y:S01]  /*0840*/  FMUL R11, R4, R11 ;  /* 0x0000000b040b7220 */ /* 0x000fe20000400000 */
[--C-:B------:R-:W-:Y:S01]  /*0850*/  FADD R29, R29, -R19.reuse ;  /* 0x800000131d1d7221 */ /* 0x100fe20000000000 */
[--C-:B------:R-:W-:Y:S01]  /*0860*/  FADD R31, R31, -R19.reuse ;  /* 0x800000131f1f7221 */ /* 0x100fe20000000000 */
[--C-:B------:R-:W-:Y:S01]  /*0870*/  FADD R13, R0, -R19.reuse ;  /* 0x80000013000d7221 */ /* 0x100fe20000000000 */
[--C-:B------:R-:W-:Y:S01]  /*0880*/  FADD R18, R18, -R19.reuse ;  /* 0x8000001312127221 */ /* 0x100fe20000000000 */
[--C-:B0-----:R-:W-:Y:S01]  /*0890*/  FADD R37, R12, -R19.reuse ;  /* 0x800000130c257221 */ /* 0x101fe20000000000 */
[C---:B------:R-:W-:Y:S01]  /*08a0*/  FMUL R14, R4.reuse, R15 ;  /* 0x0000000f040e7220 */ /* 0x040fe20000400000 */
[----:B------:R-:W-:Y:S01]  /*08b0*/  FMUL R27, R4, R27 ;  /* 0x0000001b041b7220 */ /* 0x000fe20000400000 */
[--C-:B---3--:R-:W-:Y:S01]  /*08c0*/  FADD R8, R8, -R19.reuse ;  /* 0x8000001308087221 */ /* 0x108fe20000000000 */
[--C-:B--2---:R-:W-:Y:S01]  /*08d0*/  FFMA R15, R5, R17, R16.reuse ;  /* 0x00000011050f7223 */ /* 0x104fe20000000010 */
[C---:B------:R-:W-:Y:S01]  /*08e0*/  FMUL R3, R4.reuse, R3 ;  /* 0x0000000304037220 */ /* 0x040fe20000400000 */
[C---:B------:R-:W-:Y:S01]  /*08f0*/  FMUL R2, R4.reuse, R9 ;  /* 0x0000000904027220 */ /* 0x040fe20000400000 */
[-CC-:B------:R-:W-:Y:S01]  /*0900*/  FFMA R5, R11, R17.reuse, R16.reuse ;  /* 0x000000110b057223 */ /* 0x180fe20000000010 */
[----:B------:R-:W-:Y:S01]  /*0910*/  FMUL R9, R4, R8 ;  /* 0x0000000804097220 */ /* 0x000fe20000400000 */
[----:B------:R-:W-:Y:S01]  /*0920*/  LOP3.LUT R11, R24, 0xe0, RZ, 0xfc, !PT ;  /* 0x000000e0180b7812 */ /* 0x000fe200078efcff */
[----:B------:R-:W-:Y:S01]  /*0930*/  FFMA R0, R27, R17, R16 ;  /* 0x000000111b007223 */ /* 0x000fe20000000010 */
[C---:B------:R-:W-:Y:S01]  /*0940*/  FMUL R28, R4.reuse, R29 ;  /* 0x0000001d041c7220 */ /* 0x040fe20000400000 */
[----:B------:R-:W-:Y:S01]  /*0950*/  FMUL R13, R4, R13 ;  /* 0x0000000d040d7220 */ /* 0x000fe20000400000 */
[----:B----4-:R-:W-:Y:S01]  /*0960*/  FADD R19, R6, -R19 ;  /* 0x8000001306137221 */ /* 0x010fe20000000000 */
[C---:B------:R-:W-:Y:S01]  /*0970*/  FMUL R6, R4.reuse, R7 ;  /* 0x0000000704067220 */ /* 0x040fe20000400000 */
[----:B------:R-:W-:-:S03]  /*0980*/  FMUL R7, R4, R18 ;  /* 0x0000001204077220 */ /* 0x000fc60000400000 */
[-CC-:B------:R-:W-:Y:S01]  /*0990*/  FFMA R27, R6, R17.reuse, R16.reuse ;  /* 0x00000011061b7223 */ /* 0x180fe20000000010 */
[-CC-:B------:R-:W-:Y:S01]  /*09a0*/  FFMA R6, R3, R17.reuse, R16.reuse ;  /* 0x0000001103067223 */ /* 0x180fe20000000010 */
[----:B------:R-:W-:Y:S01]  /*09b0*/  FFMA R3, R9, R17, R16 ;  /* 0x0000001109037223 */ /* 0x000fe20000000010 */
[----:B------:R-:W-:-:S04]  /*09c0*/  IMAD.HI R9, R11, 0x2aaaaaab, RZ ;  /* 0x2aaaaaab0b097827 */ /* 0x000fc800078e02ff */
[C---:B------:R-:W-:Y:S01]  /*09d0*/  FMUL R33, R4.reuse, R33 ;  /* 0x0000002104217220 */ /* 0x040fe20000400000 */
[C---:B------:R-:W-:Y:S01]  /*09e0*/  FMUL R35, R4.reuse, R35 ;  /* 0x0000002304237220 */ /* 0x040fe20000400000 */
[C---:B------:R-:W-:Y:S01]  /*09f0*/  FMUL R31, R4.reuse, R31 ;  /* 0x0000001f041f7220 */ /* 0x040fe20000400000 */
[C---:B------:R-:W-:Y:S01]  /*0a00*/  FMUL R37, R4.reuse, R37 ;  /* 0x0000002504257220 */ /* 0x040fe20000400000 */
[----:B------:R-:W-:Y:S01]  /*0a10*/  FMUL R29, R4, R19 ;  /* 0x00000013041d7220 */ /* 0x000fe20000400000 */
[----:B------:R-:W-:Y:S01]  /*0a20*/  FFMA R4, R7, R17, R16 ;  /* 0x0000001107047223 */ /* 0x000fe20000000010 */
[----:B------:R-:W-:Y:S02]  /*0a30*/  SHF.R.U32.HI R22, RZ, 0x1f, R9 ;  /* 0x0000001fff167819 */ /* 0x000fe40000011609 */
[----:B------:R-:W-:Y:S02]  /*0a40*/  LOP3.LUT R7, R24, 0xd0, RZ, 0xfc, !PT ;  /* 0x000000d018077812 */ /* 0x000fe400078efcff */
[----:B------:R-:W-:-:S03]  /*0a50*/  LEA.HI.SX32 R22, R9, R22, 0x1a ;  /* 0x0000001609167211 */ /* 0x000fc600078fd2ff */
[----:B------:R-:W-:-:S05]  /*0a60*/  IMAD.HI R9, R7, 0x2aaaaaab, RZ ;  /* 0x2aaaaaab07097827 */ /* 0x000fca00078e02ff */
[----:B------:R-:W-:Y:S01]  /*0a70*/  SHF.R.U32.HI R30, RZ, 0x1f, R9 ;  /* 0x0000001fff1e7819 */ /* 0x000fe20000011609 */
[----:B------:R-:W-:-:S03]  /*0a80*/  IMAD R32, R22, -0x180, R11 ;  /* 0xfffffe8016207824 */ /* 0x000fc600078e020b */
[----:B------:R-:W-:Y:S01]  /*0a90*/  LEA.HI.SX32 R30, R9, R30, 0x1a ;  /* 0x0000001e091e7211 */ /* 0x000fe200078fd2ff */
[----:B------:R-:W-:Y:S01]  /*0aa0*/  IMAD R9, R32, 0x121, R21 ;  /* 0x0000012120097824 */ /* 0x000fe200078e0215 */
[----:B------:R-:W-:-:S03]  /*0ab0*/  ISETP.GE.AND P0, PT, R21, 0x121, PT ;  /* 0x000001211500780c */ /* 0x000fc60003f06270 */
[----:B------:R-:W-:Y:S01]  /*0ac0*/  IMAD R32, R30, -0x180, R7 ;  /* 0xfffffe801e207824 */ /* 0x000fe200078e0207 */
[----:B------:R-:W-:Y:S01]  /*0ad0*/  ISETP.LT.AND P1, PT, R11, 0x600, !P0 ;  /* 0x000006000b00780c */ /* 0x000fe20004721270 */
[-CC-:B------:R-:W-:Y:S01]  /*0ae0*/  FFMA R12, R13, R17.reuse, R16.reuse ;  /* 0x000000110d0c7223 */ /* 0x180fe20000000010 */
[----:B------:R-:W-:Y:S01]  /*0af0*/  LOP3.LUT R13, R24, 0x90, RZ, 0xfc, !PT ;  /* 0x00000090180d7812 */ /* 0x000fe200078efcff */
[----:B------:R-:W-:Y:S02]  /*0b00*/  IMAD R11, R32, 0x121, R21 ;  /* 0x00000121200b7824 */ /* 0x000fe400078e0215 */
[-CC-:B------:R-:W-:Y:S01]  /*0b10*/  FFMA R8, R2, R17.reuse, R16.reuse ;  /* 0x0000001102087223 */ /* 0x180fe20000000010 */
[-CC-:B------:R-:W-:Y:S01]  /*0b20*/  FFMA R28, R28, R17.reuse, R16.reuse ;  /* 0x000000111c1c7223 */ /* 0x180fe20000000010 */
[-CC-:B------:R-:W-:Y:S01]  /*0b30*/  FFMA R19, R31, R17.reuse, R16.reuse ;  /* 0x000000111f137223 */ /* 0x180fe20000000010 */
[-CC-:B------:R-:W-:Y:S01]  /*0b40*/  FFMA R14, R14, R17.reuse, R16.reuse ;  /* 0x000000110e0e7223 */ /* 0x180fe20000000010 */
[-CC-:B------:R-:W-:Y:S01]  /*0b50*/  FFMA R18, R35, R17.reuse, R16.reuse ;  /* 0x0000001123127223 */ /* 0x180fe20000000010 */
[-CC-:B------:R-:W-:Y:S01]  /*0b60*/  FFMA R10, R33, R17.reuse, R16.reuse ;  /* 0x00000011210a7223 */ /* 0x180fe20000000010 */
[----:B------:R-:W-:Y:S01]  /*0b70*/  FFMA R2, R37, R17, R16 ;  /* 0x0000001125027223 */ /* 0x000fe20000000010 */
[----:B------:R-:W-:-:S02]  /*0b80*/  IMAD R11, R30, 0x36300, R11 ;  /* 0x000363001e0b7824 */ /* 0x000fc400078e020b */
[----:B------:R-:W-:Y:S01]  /*0b90*/  FFMA R16, R29, R17, R16 ;  /* 0x000000111d107223 */ /* 0x000fe20000000010 */
[----:B------:R-:W-:Y:S01]  /*0ba0*/  LEA.HI R30, R25, UR4, RZ, 0x1e ;  /* 0x00000004191e7c11 */ /* 0x000fe2000f8ff0ff */
[----:B------:R-:W-:Y:S01]  /*0bb0*/  IMAD.HI R17, R13, 0x2aaaaaab, RZ ;  /* 0x2aaaaaab0d117827 */ /* 0x000fe200078e02ff */
[----:B------:R-:W-:Y:S01]  /*0bc0*/  P2R R26, PR, RZ, 0x2 ;  /* 0x00000002ff1a7803 */ /* 0x000fe20000000000 */
[----:B------:R-:W-:Y:S01]  /*0bd0*/  BAR.SYNC.DEFER_BLOCKING 0x0 ;  /* 0x0000000000007b1d */ /* 0x000fe20000010000 */
[----:B------:R-:W-:Y:S01]  /*0be0*/  ISETP.LT.AND P1, PT, R7, 0x600, !P0 ;  /* 0x000006000700780c */ /* 0x000fe20004721270 */
[----:B------:R-:W-:Y:S01]  /*0bf0*/  IMAD R7, R25, 0x4, R30 ;  /* 0x0000000419077824 */ /* 0x000fe200078e021e */
[----:B------:R-:W-:-:S04]  /*0c00*/  SHF.R.U32.HI R30, RZ, 0x1f, R17 ;  /* 0x0000001fff1e7819 */ /* 0x000fc80000011611 */
[----:B------:R-:W-:-:S05]  /*0c10*/  LEA.HI.SX32 R30, R17, R30, 0x1a ;  /* 0x0000001e111e7211 */ /* 0x000fca00078fd2ff */
[----:B------:R-:W-:Y:S02]  /*0c20*/  IMAD R32, R30, -0x180, R13 ;  /* 0xfffffe801e207824 */ /* 0x000fe400078e020d */
[----:B------:R-:W-:Y:S02]  /*0c30*/  IMAD R9, R22, 0x36300, R9 ;  /* 0x0003630016097824 */ /* 0x000fe400078e0209 */
[----:B------:R-:W-:Y:S01]  /*0c40*/  IMAD R17, R32, 0x121, R21 ;  /* 0x0000012120117824 */ /* 0x000fe200078e0215 */
[----:B------:R-:W-:Y:S02]  /*0c50*/  P2R R22, PR, RZ, 0x2 ;  /* 0x00000002ff167803 */ /* 0x000fe40000000000 */
[----:B------:R-:W-:Y:S01]  /*0c60*/  ISETP.LT.AND P1, PT, R13, 0x600, !P0 ;  /* 0x000006000d00780c */ /* 0x000fe20004721270 */
[----:B------:R-:W-:Y:S01]  /*0c70*/  IMAD R13, R30, 0x36300, R17 ;  /* 0x000363001e0d7824 */ /* 0x000fe200078e0211 */
[----:B------:R-:W-:Y:S02]  /*0c80*/  FSETP.GEU.AND P2, PT, R15, RZ, PT ;  /* 0x000000ff0f00720b */ /* 0x000fe40003f4e000 */
[----:B------:R-:W-:-:S02]  /*0c90*/  LOP3.LUT R17, R24, 0x80, RZ, 0xfc, !PT ;  /* 0x0000008018117812 */ /* 0x000fc400078efcff */
[----:B------:R-:W-:-:S03]  /*0ca0*/  FSEL R34, R15, RZ, P2 ;  /* 0x000000ff0f227208 */ /* 0x000fc60001000000 */
[----:B------:R-:W-:-:S05]  /*0cb0*/  IMAD.HI R15, R17, 0x2aaaaaab, RZ ;  /* 0x2aaaaaab110f7827 */ /* 0x000fca00078e02ff */
[----:B------:R-:W-:-:S04]  /*0cc0*/  SHF.R.U32.HI R30, RZ, 0x1f, R15 ;  /* 0x0000001fff1e7819 */ /* 0x000fc8000001160f */
[----:B------:R-:W-:-:S05]  /*0cd0*/  LEA.HI.SX32 R30, R15, R30, 0x1a ;  /* 0x0000001e0f1e7211 */ /* 0x000fca00078fd2ff */
[----:B------:R-:W-:Y:S01]  /*0ce0*/  IMAD R32, R30, -0x180, R17 ;  /* 0xfffffe801e207824 */ /* 0x000fe200078e0211 */
[----:B------:R-:W-:-:S03]  /*0cf0*/  FSETP.GEU.AND P3, PT, R0, RZ, PT ;  /* 0x000000ff0000720b */ /* 0x000fc60003f6e000 */
[----:B------:R-:W-:-:S04]  /*0d00*/  IMAD R15, R32, 0x121, R21 ;  /* 0x00000121200f7824 */ /* 0x000fc800078e0215 */
[----:B------:R-:W-:Y:S01]  /*0d10*/  IMAD R15, R30, 0x36300, R15 ;  /* 0x000363001e0f7824 */ /* 0x000fe200078e020f */
[----:B------:R-:W-:Y:S02]  /*0d20*/  FSEL R30, R0, RZ, P3 ;  /* 0x000000ff001e7208 */ /* 0x000fe40001800000 */
[C---:B------:R-:W-:Y:S02]  /*0d30*/  FSETP.GEU.AND P3, PT, R27.reuse, RZ, PT ;  /* 0x000000ff1b00720b */ /* 0x040fe40003f6e000 */
[----:B------:R-:W-:Y:S02]  /*0d40*/  FSETP.GEU.AND P4, PT, R28, RZ, PT ;  /* 0x000000ff1c00720b */ /* 0x000fe40003f8e000 */
[----:B------:R-:W-:Y:S02]  /*0d50*/  FSEL R32, R27, RZ, P3 ;  /* 0x000000ff1b207208 */ /* 0x000fe40001800000 */
[----:B------:R-:W-:Y:S02]  /*0d60*/  FSETP.GEU.AND P3, PT, R8, RZ, PT ;  /* 0x000000ff0800720b */ /* 0x000fe40003f6e000 */
[----:B------:R-:W-:Y:S01]  /*0d70*/  LOP3.LUT R0, R24, 0xc0, RZ, 0xfc, !PT ;  /* 0x000000c018007812 */ /* 0x000fe200078efcff */
[----:B------:R0:W-:Y:S01]  /*0d80*/  STS [R7], R34 ;  /* 0x0000002207007388 */ /* 0x0001e20000000800 */
[----:B------:R-:W-:-:S02]  /*0d90*/  ISETP.LT.AND P2, PT, R17, 0x600, !P0 ;  /* 0x000006001100780c */ /* 0x000fc40004741270 */
[----:B------:R-:W-:Y:S01]  /*0da0*/  FSEL R36, R8, RZ, P3 ;  /* 0x000000ff08247208 */ /* 0x000fe20001800000 */
[----:B------:R-:W-:Y:S01]  /*0db0*/  IMAD.HI R17, R0, 0x2aaaaaab, RZ ;  /* 0x2aaaaaab00117827 */ /* 0x000fe200078e02ff */
[----:B------:R-:W-:Y:S02]  /*0dc0*/  LOP3.LUT R8, R24, 0xb0, RZ, 0xfc, !PT ;  /* 0x000000b018087812 */ /* 0x000fe400078efcff */
[----:B0-----:R-:W-:Y:S02]  /*0dd0*/  FSEL R34, R28, RZ, P4 ;  /* 0x000000ff1c227208 */ /* 0x001fe40002000000 */
[C---:B------:R-:W-:Y:S02]  /*0de0*/  FSETP.GEU.AND P4, PT, R19.reuse, RZ, PT ;  /* 0x000000ff1300720b */ /* 0x040fe40003f8e000 */
[----:B------:R-:W-:Y:S02]  /*0df0*/  LOP3.LUT R25, R24, 0x70, RZ, 0xfc, !PT ;  /* 0x0000007018197812 */ /* 0x000fe400078efcff */
[----:B------:R-:W-:Y:S01]  /*0e00*/  FSEL R29, R19, RZ, P4 ;  /* 0x000000ff131d7208 */ /* 0x000fe20002000000 */
[----:B------:R-:W-:Y:S01]  /*0e10*/  IMAD.HI R19, R8, 0x2aaaaaab, RZ ;  /* 0x2aaaaaab08137827 */ /* 0x000fe200078e02ff */
[----:B------:R-:W-:-:S03]  /*0e20*/  SHF.R.U32.HI R28, RZ, 0x1f, R17 ;  /* 0x0000001fff1c7819 */ /* 0x000fc60000011611 */
[----:B------:R-:W-:Y:S01]  /*0e30*/  IMAD.HI R27, R25, 0x2aaaaaab, RZ ;  /* 0x2aaaaaab191b7827 */ /* 0x000fe200078e02ff */
[----:B------:R-:W-:Y:S02]  /*0e40*/  LEA.HI.SX32 R17, R17, R28, 0x1a ;  /* 0x0000001c11117211 */ /* 0x000fe400078fd2ff */
[----:B------:R-:W-:-:S04]  /*0e50*/  SHF.R.U32.HI R28, RZ, 0x1f, R19 ;  /* 0x0000001fff1c7819 */ /* 0x000fc80000011613 */
[----:B------:R-:W-:Y:S02]  /*0e60*/  LEA.HI.SX32 R19, R19, R28, 0x1a ;  /* 0x0000001c13137211 */ /* 0x000fe400078fd2ff */
[----:B------:R-:W-:Y:S02]  /*0e70*/  SHF.R.U32.HI R28, RZ, 0x1f, R27 ;  /* 0x0000001fff1c7819 */ /* 0x000fe4000001161b */
[C---:B------:R-:W-:Y:S02]  /*0e80*/  FSETP.GEU.AND P4, PT, R14.reuse, RZ, PT ;  /* 0x000000ff0e00720b */ /* 0x040fe40003f8e000 */
[----:B------:R-:W-:Y:S01]  /*0e90*/  LEA.HI.SX32 R28, R27, R28, 0x1a ;  /* 0x0000001c1b1c7211 */ /* 0x000fe200078fd2ff */
[----:B------:R0:W-:Y:S01]  /*0ea0*/  STS [R7+0x4], R30 ;  /* 0x0000041e07007388 */ /* 0x0001e20000000800 */
[----:B------:R-:W-:Y:S02]  /*0eb0*/  FSEL R14, R14, RZ, P4 ;  /* 0x000000ff0e0e7208 */ /* 0x000fe40002000000 */
[----:B------:R-:W-:-:S02]  /*0ec0*/  FSETP.GEU.AND P4, PT, R18, RZ, PT ;  /* 0x000000ff1200720b */ /* 0x000fc40003f8e000 */
[----:B------:R-:W-:Y:S01]  /*0ed0*/  ISETP.LT.AND P3, PT, R25, 0x600, !P0 ;  /* 0x000006001900780c */ /* 0x000fe20004761270 */
[----:B0-----:R-:W-:Y:S01]  /*0ee0*/  IMAD R30, R28, -0x180, R25 ;  /* 0xfffffe801c1e7824 */ /* 0x001fe200078e0219 */
[----:B------:R-:W-:Y:S02]  /*0ef0*/  FSEL R18, R18, RZ, P4 ;  /* 0x000000ff12127208 */ /* 0x000fe40002000000 */
[----:B------:R-:W-:Y:S01]  /*0f00*/  FSETP.GEU.AND P4, PT, R10, RZ, PT ;  /* 0x000000ff0a00720b */ /* 0x000fe20003f8e000 */
[----:B------:R-:W-:-:S04]  /*0f10*/  IMAD R25, R30, 0x121, R21 ;  /* 0x000001211e197824 */ /* 0x000fc800078e0215 */
[----:B------:R-:W-:Y:S01]  /*0f20*/  IMAD R25, R28, 0x36300, R25 ;  /* 0x000363001c197824 */ /* 0x000fe200078e0219 */
[----:B------:R-:W-:Y:S02]  /*0f30*/  FSEL R28, R10, RZ, P4 ;  /* 0x000000ff0a1c7208 */ /* 0x000fe40002000000 */
[----:B------:R-:W-:-:S04]  /*0f40*/  FSETP.GEU.AND P4, PT, R12, RZ, PT ;  /* 0x000000ff0c00720b */ /* 0x000fc80003f8e000 */
[----:B------:R-:W-:Y:S02]  /*0f50*/  FSEL R30, R12, RZ, P4 ;  /* 0x000000ff0c1e7208 */ /* 0x000fe40002000000 */
[C---:B------:R-:W-:Y:S01]  /*0f60*/  FSETP.GEU.AND P4, PT, R5.reuse, RZ, PT ;  /* 0x000000ff0500720b */ /* 0x040fe20003f8e000 */
[----:B------:R0:W-:Y:S01]  /*0f70*/  STS [R7+0x8], R32 ;  /* 0x0000082007007388 */ /* 0x0001e20000000800 */
[C---:B------:R-:W-:Y:S02]  /*0f80*/  LOP3.LUT R12, R24.reuse, 0x60, RZ, 0xfc, !PT ;  /* 0x00000060180c7812 */ /* 0x040fe400078efcff */
[----:B------:R-:W-:Y:S01]  /*0f90*/  LOP3.LUT R10, R24, 0xa0, RZ, 0xfc, !PT ;  /* 0x000000a0180a7812 */ /* 0x000fe200078efcff */
[----:B------:R1:W-:Y:S01]  /*0fa0*/  STS [R7+0xc], R34 ;  /* 0x00000c2207007388 */ /* 0x0003e20000000800 */
[----:B0-----:R-:W-:Y:S02]  /*0fb0*/  FSEL R32, R5, RZ, P4 ;  /* 0x000000ff05207208 */ /* 0x001fe40002000000 */
[----:B------:R-:W-:Y:S01]  /*0fc0*/  FSETP.GEU.AND P4, PT, R6, RZ, PT ;  /* 0x000000ff0600720b */ /* 0x000fe20003f8e000 */
[----:B------:R0:W-:Y:S01]  /*0fd0*/  STS [R7+0x14], R29 ;  /* 0x0000141d07007388 */ /* 0x0001e20000000800 */
[----:B------:R-:W-:-:S02]  /*0fe0*/  IMAD.HI R27, R10, 0x2aaaaaab, RZ ;  /* 0x2aaaaaab0a1b7827 */ /* 0x000fc400078e02ff */
[----:B-1----:R-:W-:Y:S02]  /*0ff0*/  FSEL R34, R6, RZ, P4 ;  /* 0x000000ff06227208 */ /* 0x002fe40002000000 */
[----:B------:R-:W-:Y:S01]  /*1000*/  FSETP.GEU.AND P4, PT, R4, RZ, PT ;  /* 0x000000ff0400720b */ /* 0x000fe20003f8e000 */
[----:B0-----:R-:W-:Y:S01]  /*1010*/  IMAD.HI R29, R12, 0x2aaaaaab, RZ ;  /* 0x2aaaaaab0c1d7827 */ /* 0x001fe200078e02ff */
[----:B------:R0:W-:Y:S02]  /*1020*/  STS [R7+0x18], R14 ;  /* 0x0000180e07007388 */ /* 0x0001e40000000800 */
[----:B------:R-:W-:Y:S02]  /*1030*/  FSEL R4, R4, RZ, P4 ;  /* 0x000000ff04047208 */ /* 0x000fe40002000000 */
[----:B------:R-:W-:Y:S02]  /*1040*/  FSETP.GEU.AND P4, PT, R2, RZ, PT ;  /* 0x000000ff0200720b */ /* 0x000fe40003f8e000 */
[----:B------:R-:W-:-:S02]  /*1050*/  SHF.R.U32.HI R6, RZ, 0x1f, R29 ;  /* 0x0000001fff067819 */ /* 0x000fc4000001161d */
[----:B0-----:R-:W-:Y:S02]  /*1060*/  SHF.R.U32.HI R14, RZ, 0x1f, R27 ;  /* 0x0000001fff0e7819 */ /* 0x001fe4000001161b */
[----:B------:R-:W-:Y:S02]  /*1070*/  LEA.HI.SX32 R29, R29, R6, 0x1a ;  /* 0x000000061d1d7211 */ /* 0x000fe400078fd2ff */
[----:B------:R-:W-:Y:S02]  /*1080*/  LEA.HI.SX32 R27, R27, R14, 0x1a ;  /* 0x0000000e1b1b7211 */ /* 0x000fe400078fd2ff */
[----:B------:R-:W-:Y:S02]  /*1090*/  FSEL R6, R2, RZ, P4 ;  /* 0x000000ff02067208 */ /* 0x000fe40002000000 */
[----:B------:R-:W-:Y:S02]  /*10a0*/  LOP3.LUT R14, R24, 0x50, RZ, 0xfc, !PT ;  /* 0x00000050180e7812 */ /* 0x000fe400078efcff */
[----:B------:R-:W-:Y:S01]  /*10b0*/  FSETP.GEU.AND P4, PT, R3, RZ, PT ;  /* 0x000000ff0300720b */ /* 0x000fe20003f8e000 */
[----:B------:R0:W-:Y:S02]  /*10c0*/  STS [R7+0x20], R28 ;  /* 0x0000201c07007388 */ /* 0x0001e40000000800 */
[----:B------:R-:W-:-:S02]  /*10d0*/  IMAD.HI R31, R14, 0x2aaaaaab, RZ ;  /* 0x2aaaaaab0e1f7827 */ /* 0x000fc400078e02ff */
[----:B------:R1:W-:Y:S01]  /*10e0*/  STS [R7+0x1c], R18 ;  /* 0x00001c1207007388 */ /* 0x0003e20000000800 */
[----:B0-----:R-:W-:Y:S02]  /*10f0*/  FSEL R28, R3, RZ, P4 ;  /* 0x000000ff031c7208 */ /* 0x001fe40002000000 */
[----:B------:R-:W-:Y:S02]  /*1100*/  FSETP.GEU.AND P4, PT, R16, RZ, PT ;  /* 0x000000ff1000720b */ /* 0x000fe40003f8e000 */
[----:B-1----:R-:W-:Y:S01]  /*1110*/  LOP3.LUT R18, R24, 0x40, RZ, 0xfc, !PT ;  /* 0x0000004018127812 */ /* 0x002fe200078efcff */
[----:B------:R0:W-:Y:S01]  /*1120*/  STS [R7+0x24], R30 ;  /* 0x0000241e07007388 */ /* 0x0001e20000000800 */
[----:B------:R-:W-:-:S03]  /*1130*/  SHF.R.U32.HI R2, RZ, 0x1f, R31 ;  /* 0x0000001fff027819 */ /* 0x000fc6000001161f */
[----:B------:R-:W-:Y:S01]  /*1140*/  IMAD.HI R33, R18, 0x2aaaaaab, RZ ;  /* 0x2aaaaaab12217827 */ /* 0x000fe200078e02ff */
[----:B------:R1:W-:Y:S01]  /*1150*/  STS [R7+0x30], R4 ;  /* 0x0000300407007388 */ /* 0x0003e20000000800 */
[----:B0-----:R-:W-:Y:S02]  /*1160*/  FSEL R30, R16, RZ, P4 ;  /* 0x000000ff101e7208 */ /* 0x001fe40002000000 */
[C---:B------:R-:W-:Y:S02]  /*1170*/  LOP3.LUT R16, R24.reuse, 0x30, RZ, 0xfc, !PT ;  /* 0x0000003018107812 */ /* 0x040fe400078efcff */
[----:B------:R-:W-:Y:S02]  /*1180*/  LEA.HI.SX32 R31, R31, R2, 0x1a ;  /* 0x000000021f1f7211 */ /* 0x000fe400078fd2ff */
[----:B------:R-:W-:Y:S01]  /*1190*/  LOP3.LUT R2, R24, 0x20, RZ, 0xfc, !PT ;  /* 0x0000002018027812 */ /* 0x000fe200078efcff */
[----:B------:R-:W-:Y:S01]  /*11a0*/  IMAD.HI R35, R16, 0x2aaaaaab, RZ ;  /* 0x2aaaaaab10237827 */ /* 0x000fe200078e02ff */
[----:B-1----:R-:W-:-:S03]  /*11b0*/  SHF.R.U32.HI R4, RZ, 0x1f, R33 ;  /* 0x0000001fff047819 */ /* 0x002fc60000011621 */
[----:B------:R-:W-:Y:S01]  /*11c0*/  IMAD.HI R3, R2, 0x2aaaaaab, RZ ;  /* 0x2aaaaaab02037827 */ /* 0x000fe200078e02ff */
[----:B------:R-:W-:Y:S02]  /*11d0*/  LEA.HI.SX32 R33, R33, R4, 0x1a ;  /* 0x0000000421217211 */ /* 0x000fe400078fd2ff */
[----:B------:R-:W-:-:S04]  /*11e0*/  SHF.R.U32.HI R4, RZ, 0x1f, R35 ;  /* 0x0000001fff047819 */ /* 0x000fc80000011623 */
[----:B------:R-:W-:Y:S02]  /*11f0*/  LEA.HI.SX32 R35, R35, R4, 0x1a ;  /* 0x0000000423237211 */ /* 0x000fe400078fd2ff */
[----:B------:R-:W-:-:S04]  /*1200*/  SHF.R.U32.HI R4, RZ, 0x1f, R3 ;  /* 0x0000001fff047819 */ /* 0x000fc80000011603 */
[----:B------:R-:W-:Y:S02]  /*1210*/  LEA.HI.SX32 R3, R3, R4, 0x1a ;  /* 0x0000000403037211 */ /* 0x000fe400078fd2ff */
[----:B------:R-:W-:-:S03]  /*1220*/  ISETP.LT.AND P4, PT, R2, 0x600, !P0 ;  /* 0x000006000200780c */ /* 0x000fc60004781270 */
[----:B------:R-:W-:Y:S01]  /*1230*/  IMAD R4, R3, -0x180, R2 ;  /* 0xfffffe8003047824 */ /* 0x000fe200078e0202 */
[----:B------:R-:W-:-:S03]  /*1240*/  LOP3.LUT R2, R24, 0x10, RZ, 0xfc, !PT ;  /* 0x0000001018027812 */ /* 0x000fc600078efcff */
[----:B------:R-:W-:-:S04]  /*1250*/  IMAD R4, R4, 0x121, R21 ;  /* 0x0000012104047824 */ /* 0x000fc800078e0215 */
[----:B------:R-:W-:Y:S02]  /*1260*/  IMAD R37, R3, 0x36300, R4 ;  /* 0x0003630003257824 */ /* 0x000fe400078e0204 */
[----:B------:R-:W-:-:S05]  /*1270*/  IMAD.HI R3, R2, 0x2aaaaaab, RZ ;  /* 0x2aaaaaab02037827 */ /* 0x000fca00078e02ff */
[----:B------:R-:W-:-:S04]  /*1280*/  SHF.R.U32.HI R4, RZ, 0x1f, R3 ;  /* 0x0000001fff047819 */ /* 0x000fc80000011603 */
[----:B------:R-:W-:Y:S02]  /*1290*/  LEA.HI.SX32 R3, R3, R4, 0x1a ;  /* 0x0000000403037211 */ /* 0x000fe400078fd2ff */
[----:B------:R-:W-:-:S03]  /*12a0*/  ISETP.LT.AND P5, PT, R2, 0x600, !P0 ;  /* 0x000006000200780c */ /* 0x000fc600047a1270 */
[C---:B------:R-:W-:Y:S02]  /*12b0*/  IMAD R4, R3.reuse, -0x180, R2 ;  /* 0xfffffe8003047824 */ /* 0x040fe400078e0202 */
[----:B------:R-:W-:Y:S01]  /*12c0*/  IMAD.HI R2, R24, 0x2aaaaaab, RZ ;  /* 0x2aaaaaab18027827 */ /* 0x000fe200078e02ff */
[----:B------:R-:W-:Y:S03]  /*12d0*/  STS [R7+0x10], R36 ;  /* 0x0000102407007388 */ /* 0x000fe60000000800 */
[----:B------:R-:W-:Y:S01]  /*12e0*/  IMAD R4, R4, 0x121, R21 ;  /* 0x0000012104047824 */ /* 0x000fe200078e0215 */
[----:B------:R-:W-:Y:S04]  /*12f0*/  STS [R7+0x28], R32 ;  /* 0x0000282007007388 */ /* 0x000fe80000000800 */
[----:B------:R-:W-:Y:S04]  /*1300*/  STS [R7+0x2c], R34 ;  /* 0x00002c2207007388 */ /* 0x000fe80000000800 */
[----:B------:R-:W-:Y:S04]  /*1310*/  STS [R7+0x34], R6 ;  /* 0x0000340607007388 */ /* 0x000fe80000000800 */
[----:B------:R-:W-:Y:S04]  /*1320*/  STS [R7+0x38], R28 ;  /* 0x0000381c07007388 */ /* 0x000fe80000000800 */
[----:B------:R0:W-:Y:S02]  /*1330*/  STS [R7+0x3c], R30 ;  /* 0x00003c1e07007388 */ /* 0x0001e40000000800 */
[----:B0-----:R-:W-:Y:S01]  /*1340*/  IMAD R7, R3, 0x36300, R4 ;  /* 0x0003630003077824 */ /* 0x001fe200078e0204 */
[----:B------:R-:W-:-:S04]  /*1350*/  SHF.R.U32.HI R3, RZ, 0x1f, R2 ;  /* 0x0000001fff037819 */ /* 0x000fc80000011602 */
[----:B------:R-:W-:-:S05]  /*1360*/  LEA.HI.SX32 R3, R2, R3, 0x1a ;  /* 0x0000000302037211 */ /* 0x000fca00078fd2ff */
[----:B------:R-:W-:-:S04]  /*1370*/  IMAD R2, R3, -0x180, R24 ;  /* 0xfffffe8003027824 */ /* 0x000fc800078e0218 */
[----:B------:R-:W-:-:S04]  /*1380*/  IMAD R2, R2, 0x121, R21 ;  /* 0x0000012102027824 */ /* 0x000fc800078e0215 */
[----:B------:R-:W-:Y:S02]  /*1390*/  IMAD R5, R3, 0x36300, R2 ;  /* 0x0003630003057824 */ /* 0x000fe400078e0202 */
[----:B------:R-:W0:Y:S02]  /*13a0*/  S2R R2, SR_TID.X ;  /* 0x0000000000027919 */ /* 0x000e240000002100 */
[----:B0-----:R-:W-:-:S04]  /*13b0*/  SHF.R.U32.HI R2, RZ, 0x2, R2 ;  /* 0x00000002ff027819 */ /* 0x001fc80000011602 */
[----:B------:R-:W-:-:S05]  /*13c0*/  LOP3.LUT R3, R2, 0x3c, RZ, 0xc0, !PT ;  /* 0x0000003c02037812 */ /* 0x000fca00078ec0ff */
[----:B------:R-:W-:Y:S01]  /*13d0*/  IMAD.IADD R28, R20, 0x1, R3 ;  /* 0x00000001141c7824 */ /* 0x000fe200078e0203 */
[----:B------:R-:W-:Y:S08]  /*13e0*/  BAR.SYNC.DEFER_BLOCKING 0x0 ;  /* 0x0000000000007b1d */ /* 0x000ff00000010000 */
[----:B------:R-:W0:Y:S01]  /*13f0*/  LDC.64 R2, c[0x0][0x238] ;  /* 0x00008e00ff027b82 */ /* 0x000e220000000a00 */
[----:B------:R-:W1:Y:S01]  /*1400*/  LDS R28, [R28] ;  /* 0x000000001c1c7984 */ /* 0x000e620000000800 */
[----:B------:R-:W-:-:S02]  /*1410*/  ISETP.LT.AND P6, PT, R24, 0x600, !P0 ;  /* 0x000006001800780c */ /* 0x000fc400047c1270 */
[----:B------:R-:W-:-:S04]  /*1420*/  LOP3.LUT R6, R23, 0x100, RZ, 0xfc, !PT ;  /* 0x0000010017067812 */ /* 0x000fc800078efcff */
[----:B------:R-:W-:Y:S01]  /*1430*/  SHF.R.U32.HI R6, RZ, 0x2, R6 ;  /* 0x00000002ff067819 */ /* 0x000fe20000011606 */
[----:B0-----:R-:W-:-:S03]  /*1440*/  IMAD.WIDE R4, R5, 0x4, R2 ;  /* 0x0000000405047825 */ /* 0x001fc600078e0202 */
[----:B------:R-:W-:-:S03]  /*1450*/  LOP3.LUT R6, R6, 0x7c, RZ, 0xc0, !PT ;  /* 0x0000007c06067812 */ /* 0x000fc600078ec0ff */
[----:B-1----:R-:W-:Y:S01]  /*1460*/  @P6 STG.E desc[UR6][R4.64], R28 ;  /* 0x0000001c04006986 */ /* 0x002fe2000c101906 */
[----:B------:R-:W-:Y:S01]  /*1470*/  ISETP.NE.AND P6, PT, R26, RZ, PT ;  /* 0x000000ff1a00720c */ /* 0x000fe20003fc5270 */
[----:B------:R-:W-:-:S06]  /*1480*/  IMAD.IADD R26, R20, 0x1, R6 ;  /* 0x00000001141a7824 */ /* 0x000fcc00078e0206 */
[----:B------:R-:W0:Y:S01]  /*1490*/  LDS R26, [R26+0x400] ;  /* 0x000400001a1a7984 */ /* 0x000e220000000800 */
[----:B------:R-:W-:-:S05]  /*14a0*/  IMAD.WIDE R6, R7, 0x4, R2 ;  /* 0x0000000407067825 */ /* 0x000fca00078e0202 */
[----:B0-----:R0:W-:Y:S01]  /*14b0*/  @P5 STG.E desc[UR6][R6.64], R26 ;  /* 0x0000001a06005986 */ /* 0x0011e2000c101906 */
[----:B------:R-:W-:Y:S02]  /*14c0*/  ISETP.NE.AND P5, PT, R22, RZ, PT ;  /* 0x000000ff1600720c */ /* 0x000fe40003fa5270 */
[----:B------:R-:W-:-:S04]  /*14d0*/  LOP3.LUT R22, R23, 0x200, RZ, 0xfc, !PT ;  /* 0x0000020017167812 */ /* 0x000fc800078efcff */
[----:B------:R-:W-:-:S04]  /*14e0*/  SHF.R.U32.HI R22, RZ, 0x2, R22 ;  /* 0x00000002ff167819 */ /* 0x000fc80000011616 */
[----:B------:R-:W-:-:S05]  /*14f0*/  LOP3.LUT R22, R22, 0xbc, RZ, 0xc0, !PT ;  /* 0x000000bc16167812 */ /* 0x000fca00078ec0ff */
[----:B------:R-:W-:-:S06]  /*1500*/  IMAD.IADD R22, R20, 0x1, R22 ;  /* 0x0000000114167824 */ /* 0x000fcc00078e0216 */
[----:B------:R-:W1:Y:S01]  /*1510*/  LDS R22, [R22+0x800] ;  /* 0x0008000016167984 */ /* 0x000e620000000800 */
[----:B------:R-:W-:Y:S01]  /*1520*/  IMAD.WIDE R4, R37, 0x4, R2 ;  /* 0x0000000425047825 */ /* 0x000fe200078e0202 */
[----:B0-----:R-:W-:-:S04]  /*1530*/  LOP3.LUT R6, R23, 0x300, RZ, 0xfc, !PT ;  /* 0x0000030017067812 */ /* 0x001fc800078efcff */
[----:B------:R-:W-:Y:S01]  /*1540*/  SHF.R.U32.HI R6, RZ, 0x2, R6 ;  /* 0x00000002ff067819 */ /* 0x000fe20000011606 */
[----:B-1----:R0:W-:Y:S01]  /*1550*/  @P4 STG.E desc[UR6][R4.64], R22 ;  /* 0x0000001604004986 */ /* 0x0021e2000c101906 */
[----:B------:R-:W-:Y:S01]  /*1560*/  ISETP.LT.AND P4, PT, R16, 0x600, !P0 ;  /* 0x000006001000780c */ /* 0x000fe20004781270 */
[----:B------:R-:W-:-:S04]  /*1570*/  IMAD R16, R35, -0x180, R16 ;  /* 0xfffffe8023107824 */ /* 0x000fc800078e0210 */
[----:B------:R-:W-:-:S04]  /*1580*/  IMAD R16, R16, 0x121, R21 ;  /* 0x0000012110107824 */ /* 0x000fc800078e0215 */
[----:B------:R-:W-:Y:S01]  /*1590*/  IMAD R7, R35, 0x36300, R16 ;  /* 0x0003630023077824 */ /* 0x000fe200078e0210 */
        /* <DEDUP_REMOVED lines=34> */
[----:B------:R-:W-:-:S05]  /*17c0*/  IMAD.IADD R12, R20, 0x1, R29 ;  /* 0x00000001140c7824 */ /* 0x000fca00078e021d */
[----:B------:R1:W2:Y:S01]  /*17d0*/  LDS R33, [R12+0x1800] ;  /* 0x001800000c217984 */ /* 0x0002a20000000800 */
[C---:B------:R-:W-:Y:S02]  /*17e0*/  LOP3.LUT R4, R23.reuse, 0x700, RZ, 0xfc, !PT ;  /* 0x0000070017047812 */ /* 0x040fe400078efcff */
[----:B0-----:R-:W-:Y:S02]  /*17f0*/  LOP3.LUT R6, R23, 0x800, RZ, 0xfc, !PT ;  /* 0x0000080017067812 */ /* 0x001fe400078efcff */
[----:B------:R-:W-:Y:S02]  /*1800*/  SHF.R.U32.HI R4, RZ, 0x2, R4 ;  /* 0x00000002ff047819 */ /* 0x000fe40000011604 */
[----:B------:R-:W-:Y:S02]  /*1810*/  SHF.R.U32.HI R6, RZ, 0x2, R6 ;  /* 0x00000002ff067819 */ /* 0x000fe40000011606 */
[----:B------:R-:W-:Y:S02]  /*1820*/  LOP3.LUT R7, R4, 0x1fc, RZ, 0xc0, !PT ;  /* 0x000001fc04077812 */ /* 0x000fe400078ec0ff */
[----:B------:R-:W-:-:S03]  /*1830*/  LOP3.LUT R31, R6, 0x23c, RZ, 0xc0, !PT ;  /* 0x0000023c061f7812 */ /* 0x000fc600078ec0ff */
[C---:B------:R-:W-:Y:S02]  /*1840*/  IMAD.IADD R7, R20.reuse, 0x1, R7 ;  /* 0x0000000114077824 */ /* 0x040fe400078e0207 */
[----:B------:R-:W-:Y:S01]  /*1850*/  IMAD.IADD R31, R20, 0x1, R31 ;  /* 0x00000001141f7824 */ /* 0x000fe200078e021f */
[----:B------:R-:W-:Y:S02]  /*1860*/  LOP3.LUT R6, R23, 0x900, RZ, 0xfc, !PT ;  /* 0x0000090017067812 */ /* 0x000fe400078efcff */
[----:B------:R0:W3:Y:S01]  /*1870*/  LDS R29, [R7+0x1c00] ;  /* 0x001c0000071d7984 */ /* 0x0000e20000000800 */
[----:B------:R-:W-:-:S03]  /*1880*/  IMAD.WIDE R4, R5, 0x4, R2 ;  /* 0x0000000405047825 */ /* 0x000fc600078e0202 */
[----:B------:R-:W4:Y:S01]  /*1890*/  LDS R31, [R31+0x2000] ;  /* 0x002000001f1f7984 */ /* 0x000f220000000800 */
[C---:B-1----:R-:W-:Y:S02]  /*18a0*/  LOP3.LUT R12, R23.reuse, 0xa00, RZ, 0xfc, !PT ;  /* 0x00000a00170c7812 */ /* 0x042fe400078efcff */
[----:B------:R-:W-:Y:S02]  /*18b0*/  SHF.R.U32.HI R6, RZ, 0x2, R6 ;  /* 0x00000002ff067819 */ /* 0x000fe40000011606 */
[C---:B------:R-:W-:Y:S02]  /*18c0*/  LOP3.LUT R14, R23.reuse, 0xb00, RZ, 0xfc, !PT ;  /* 0x00000b00170e7812 */ /* 0x040fe400078efcff */
[C---:B------:R-:W-:Y:S02]  /*18d0*/  LOP3.LUT R16, R23.reuse, 0xc00, RZ, 0xfc, !PT ;  /* 0x00000c0017107812 */ /* 0x040fe400078efcff */
[----:B------:R-:W-:Y:S02]  /*18e0*/  LOP3.LUT R18, R23, 0xd00, RZ, 0xfc, !PT ;  /* 0x00000d0017127812 */ /* 0x000fe400078efcff */
[----:B------:R-:W-:-:S02]  /*18f0*/  SHF.R.U32.HI R12, RZ, 0x2, R12 ;  /* 0x00000002ff0c7819 */ /* 0x000fc4000001160c */
[----:B------:R-:W-:Y:S01]  /*1900*/  SHF.R.U32.HI R14, RZ, 0x2, R14 ;  /* 0x00000002ff0e7819 */ /* 0x000fe2000001160e */
[----:B--2---:R1:W-:Y:S01]  /*1910*/  @P4 STG.E desc[UR6][R4.64], R33 ;  /* 0x0000002104004986 */ /* 0x0043e2000c101906 */
[----:B------:R-:W-:Y:S02]  /*1920*/  SHF.R.U32.HI R16, RZ, 0x2, R16 ;  /* 0x00000002ff107819 */ /* 0x000fe40000011610 */
[----:B------:R-:W-:Y:S02]  /*1930*/  SHF.R.U32.HI R18, RZ, 0x2, R18 ;  /* 0x00000002ff127819 */ /* 0x000fe40000011612 */
[----:B0-----:R-:W-:Y:S02]  /*1940*/  LOP3.LUT R7, R12, 0x2bc, RZ, 0xc0, !PT ;  /* 0x000002bc0c077812 */ /* 0x001fe400078ec0ff */
[----:B-1----:R-:W-:Y:S02]  /*1950*/  LOP3.LUT R4, R23, 0xe00, RZ, 0xfc, !PT ;  /* 0x00000e0017047812 */ /* 0x002fe400078efcff */
[----:B------:R-:W-:-:S02]  /*1960*/  LOP3.LUT R5, R6, 0x27c, RZ, 0xc0, !PT ;  /* 0x0000027c06057812 */ /* 0x000fc400078ec0ff */
[----:B------:R-:W-:Y:S02]  /*1970*/  SHF.R.U32.HI R4, RZ, 0x2, R4 ;  /* 0x00000002ff047819 */ /* 0x000fe40000011604 */
[----:B------:R-:W-:Y:S01]  /*1980*/  LOP3.LUT R33, R14, 0x2fc, RZ, 0xc0, !PT ;  /* 0x000002fc0e217812 */ /* 0x000fe200078ec0ff */
[----:B------:R-:W-:Y:S01]  /*1990*/  IMAD.IADD R26, R20, 0x1, R5 ;  /* 0x00000001141a7824 */ /* 0x000fe200078e0205 */
[----:B------:R-:W-:Y:S02]  /*19a0*/  LOP3.LUT R5, R16, 0x33c, RZ, 0xc0, !PT ;  /* 0x0000033c10057812 */ /* 0x000fe400078ec0ff */
[----:B------:R-:W-:Y:S01]  /*19b0*/  LOP3.LUT R35, R18, 0x37c, RZ, 0xc0, !PT ;  /* 0x0000037c12237812 */ /* 0x000fe200078ec0ff */
[----:B------:R-:W-:Y:S01]  /*19c0*/  IMAD.IADD R22, R20, 0x1, R7 ;  /* 0x0000000114167824 */ /* 0x000fe200078e0207 */
[----:B------:R-:W-:Y:S01]  /*19d0*/  LOP3.LUT R37, R4, 0x3bc, RZ, 0xc0, !PT ;  /* 0x000003bc04257812 */ /* 0x000fe200078ec0ff */
[C---:B------:R-:W-:Y:S01]  /*19e0*/  IMAD.IADD R18, R20.reuse, 0x1, R33 ;  /* 0x0000000114127824 */ /* 0x040fe200078e0221 */
[----:B------:R-:W0:Y:S01]  /*19f0*/  LDS R26, [R26+0x2400] ;  /* 0x002400001a1a7984 */ /* 0x000e220000000800 */
[----:B------:R-:W-:-:S02]  /*1a00*/  IMAD.IADD R16, R20, 0x1, R5 ;  /* 0x0000000114107824 */ /* 0x000fc400078e0205 */
[C---:B------:R-:W-:Y:S01]  /*1a10*/  IMAD.IADD R14, R20.reuse, 0x1, R35 ;  /* 0x00000001140e7824 */ /* 0x040fe200078e0223 */
[----:B------:R-:W1:Y:S01]  /*1a20*/  LDS R22, [R22+0x2800] ;  /* 0x0028000016167984 */ /* 0x000e620000000800 */
[----:B------:R-:W-:-:S03]  /*1a30*/  IMAD.IADD R12, R20, 0x1, R37 ;  /* 0x00000001140c7824 */ /* 0x000fc600078e0225 */
[----:B------:R-:W2:Y:S04]  /*1a40*/  LDS R18, [R18+0x2c00] ;  /* 0x002c000012127984 */ /* 0x000ea80000000800 */
[----:B------:R-:W5:Y:S04]  /*1a50*/  LDS R16, [R16+0x3000] ;  /* 0x0030000010107984 */ /* 0x000f680000000800 */
[----:B------:R-:W0:Y:S04]  /*1a60*/  LDS R14, [R14+0x3400] ;  /* 0x003400000e0e7984 */ /* 0x000e280000000800 */
[----:B------:R-:W1:Y:S01]  /*1a70*/  LDS R12, [R12+0x3800] ;  /* 0x003800000c0c7984 */ /* 0x000e620000000800 */
[----:B------:R-:W-:-:S04]  /*1a80*/  IMAD.WIDE R4, R25, 0x4, R2 ;  /* 0x0000000419047825 */ /* 0x000fc800078e0202 */
[----:B------:R-:W-:Y:S01]  /*1a90*/  IMAD.WIDE R6, R15, 0x4, R2 ;  /* 0x000000040f067825 */ /* 0x000fe200078e0202 */
[----:B---3--:R3:W-:Y:S04]  /*1aa0*/  @P3 STG.E desc[UR6][R4.64], R29 ;  /* 0x0000001d04003986 */ /* 0x0087e8000c101906 */
[----:B----4-:R4:W-:Y:S01]  /*1ab0*/  @P2 STG.E desc[UR6][R6.64], R31 ;  /* 0x0000001f06002986 */ /* 0x0109e2000c101906 */
[----:B------:R-:W-:Y:S01]  /*1ac0*/  ISETP.LT.AND P2, PT, R0, 0x600, !P0 ;  /* 0x000006000000780c */ /* 0x000fe20004741270 */
[----:B------:R-:W-:Y:S01]  /*1ad0*/  IMAD R0, R17, -0x180, R0 ;  /* 0xfffffe8011007824 */ /* 0x000fe200078e0200 */
[----:B------:R-:W-:Y:S01]  /*1ae0*/  ISETP.LT.AND P4, PT, R10, 0x600, !P0 ;  /* 0x000006000a00780c */ /* 0x000fe20004781270 */
[----:B------:R-:W-:Y:S01]  /*1af0*/  IMAD R10, R27, -0x180, R10 ;  /* 0xfffffe801b0a7824 */ /* 0x000fe200078e020a */
[----:B------:R-:W-:Y:S01]  /*1b00*/  ISETP.LT.AND P3, PT, R8, 0x600, !P0 ;  /* 0x000006000800780c */ /* 0x000fe20004761270 */
[----:B------:R-:W-:-:S02]  /*1b10*/  IMAD R0, R0, 0x121, R21 ;  /* 0x0000012100007824 */ /* 0x000fc400078e0215 */
[----:B------:R-:W-:Y:S02]  /*1b20*/  IMAD R8, R19, -0x180, R8 ;  /* 0xfffffe8013087824 */ /* 0x000fe400078e0208 */
[--C-:B------:R-:W-:Y:S02]  /*1b30*/  IMAD R10, R10, 0x121, R21.reuse ;  /* 0x000001210a0a7824 */ /* 0x100fe400078e0215 */
[----:B---3--:R-:W-:Y:S01]  /*1b40*/  IMAD R29, R17, 0x36300, R0 ;  /* 0x00036300111d7824 */ /* 0x008fe200078e0200 */
[----:B------:R-:W-:Y:S01]  /*1b50*/  LOP3.LUT R0, R24, 0xf0, RZ, 0xfc, !PT ;  /* 0x000000f018007812 */ /* 0x000fe200078efcff */
[----:B------:R-:W-:Y:S02]  /*1b60*/  IMAD R8, R8, 0x121, R21 ;  /* 0x0000012108087824 */ /* 0x000fe400078e0215 */
[----:B----4-:R-:W-:Y:S01]  /*1b70*/  IMAD R7, R27, 0x36300, R10 ;  /* 0x000363001b077824 */ /* 0x010fe200078e020a */
[----:B------:R-:W-:Y:S01]  /*1b80*/  ISETP.LT.AND P0, PT, R0, 0x600, !P0 ;  /* 0x000006000000780c */ /* 0x000fe20004701270 */
[----:B------:R-:W-:Y:S01]  /*1b90*/  IMAD R25, R19, 0x36300, R8 ;  /* 0x0003630013197824 */ /* 0x000fe200078e0208 */
[----:B------:R-:W-:Y:S01]  /*1ba0*/  LOP3.LUT R23, R23, 0xf00, RZ, 0xfc, !PT ;  /* 0x00000f0017177812 */ /* 0x000fe200078efcff */
[----:B------:R-:W-:-:S04]  /*1bb0*/  IMAD.WIDE R4, R13, 0x4, R2 ;  /* 0x000000040d047825 */ /* 0x000fc800078e0202 */
[----:B------:R-:W-:Y:S01]  /*1bc0*/  IMAD.WIDE R6, R7, 0x4, R2 ;  /* 0x0000000407067825 */ /* 0x000fe200078e0202 */
[----:B------:R-:W-:-:S03]  /*1bd0*/  SHF.R.U32.HI R23, RZ, 0x2, R23 ;  /* 0x00000002ff177819 */ /* 0x000fc60000011617 */
[--C-:B------:R-:W-:Y:S01]  /*1be0*/  IMAD.WIDE R24, R25, 0x4, R2.reuse ;  /* 0x0000000419187825 */ /* 0x100fe200078e0202 */
[----:B0-----:R0:W-:Y:S03]  /*1bf0*/  @P1 STG.E desc[UR6][R4.64], R26 ;  /* 0x0000001a04001986 */ /* 0x0011e6000c101906 */
[--C-:B------:R-:W-:Y:S01]  /*1c00*/  IMAD.WIDE R28, R29, 0x4, R2.reuse ;  /* 0x000000041d1c7825 */ /* 0x100fe200078e0202 */
[----:B-1----:R0:W-:Y:S03]  /*1c10*/  @P4 STG.E desc[UR6][R6.64], R22 ;  /* 0x0000001606004986 */ /* 0x0021e6000c101906 */
[--C-:B------:R-:W-:Y:S01]  /*1c20*/  IMAD.WIDE R10, R11, 0x4, R2.reuse ;  /* 0x000000040b0a7825 */ /* 0x100fe200078e0202 */
[----:B--2---:R0:W-:Y:S03]  /*1c30*/  @P3 STG.E desc[UR6][R24.64], R18 ;  /* 0x0000001218003986 */ /* 0x0041e6000c101906 */
[----:B------:R-:W-:Y:S01]  /*1c40*/  IMAD.WIDE R8, R9, 0x4, R2 ;  /* 0x0000000409087825 */ /* 0x000fe200078e0202 */
[----:B------:R-:W-:Y:S01]  /*1c50*/  LOP3.LUT R23, R23, 0x3fc, RZ, 0xc0, !PT ;  /* 0x000003fc17177812 */ /* 0x000fe200078ec0ff */
[----:B-----5:R0:W-:Y:S04]  /*1c60*/  @P2 STG.E desc[UR6][R28.64], R16 ;  /* 0x000000101c002986 */ /* 0x0201e8000c101906 */
[----:B------:R0:W-:Y:S01]  /*1c70*/  @P5 STG.E desc[UR6][R10.64], R14 ;  /* 0x0000000e0a005986 */ /* 0x0001e2000c101906 */
[----:B------:R-:W-:-:S03]  /*1c80*/  IMAD.IADD R20, R20, 0x1, R23 ;  /* 0x0000000114147824 */ /* 0x000fc600078e0217 */
[----:B------:R0:W-:Y:S02]  /*1c90*/  @P6 STG.E desc[UR6][R8.64], R12 ;  /* 0x0000000c08006986 */ /* 0x0001e4000c101906 */
[----:B0-----:R-:W-:Y:S05]  /*1ca0*/  @!P0 EXIT ;  /* 0x000000000000894d */ /* 0x001fea0003800000 */
[----:B0-----:R-:W0:Y:S01]  /*1cb0*/  LDS R7, [R20+0x3c00] ;  /* 0x003c000014077984 */ /* 0x001e220000000800 */
[----:B------:R-:W-:-:S05]  /*1cc0*/  IMAD.HI R4, R0, 0x2aaaaaab, RZ ;  /* 0x2aaaaaab00047827 */ /* 0x000fca00078e02ff */
[----:B------:R-:W-:-:S04]  /*1cd0*/  SHF.R.U32.HI R5, RZ, 0x1f, R4 ;  /* 0x0000001fff057819 */ /* 0x000fc80000011604 */
[----:B------:R-:W-:-:S05]  /*1ce0*/  LEA.HI.SX32 R5, R4, R5, 0x1a ;  /* 0x0000000504057211 */ /* 0x000fca00078fd2ff */
[----:B------:R-:W-:-:S04]  /*1cf0*/  IMAD R0, R5, -0x180, R0 ;  /* 0xfffffe8005007824 */ /* 0x000fc800078e0200 */
[----:B------:R-:W-:-:S04]  /*1d00*/  IMAD R0, R0, 0x121, R21 ;  /* 0x0000012100007824 */ /* 0x000fc800078e0215 */
[----:B------:R-:W-:-:S04]  /*1d10*/  IMAD R5, R5, 0x36300, R0 ;  /* 0x0003630005057824 */ /* 0x000fc800078e0200 */
[----:B------:R-:W-:-:S05]  /*1d20*/  IMAD.WIDE R2, R5, 0x4, R2 ;  /* 0x0000000405027825 */ /* 0x000fca00078e0202 */
[----:B0-----:R-:W-:Y:S01]  /*1d30*/  STG.E desc[UR6][R2.64], R7 ;  /* 0x0000000702007986 */ /* 0x001fe2000c101906 */
[----:B------:R-:W-:Y:S05]  /*1d40*/  EXIT ;  /* 0x000000000000794d */ /* 0x000fea0003800000 */
.L_x_0:
[----:B------:R-:W-:-:S00]  /*1d50*/  BRA `(.L_x_0) ;  /* 0xfffffffc00fc7947 */ /* 0x000fc0000383ffff */
[----:B------:R-:W-:-:S00]  /*1d60*/  NOP ;  /* 0x0000000000007918 */ /* 0x000fc00000000000 */
        /* <DEDUP_REMOVED lines=9> */
.L_x_1:


//--------------------- .nv.global.init           --------------------------
	.section	.nv.global.init,"aw",@progbits
.nv.global.init:
	.type		_$_str,@object
	.size		_$_str,(_$_str_$_2 - _$_str)
_$_str:
        /*0000*/ 	.byte	0x5f, 0x5f, 0x43, 0x55, 0x44, 0x41, 0x5f, 0x46, 0x54, 0x5a, 0x00
	.type		_$_str_$_2,@object
	.size		_$_str_$_2,(.L_1 - _$_str_$_2)
_$_str_$_2:
        /*000b*/ 	.byte	0x5f, 0x5f, 0x43, 0x55, 0x44, 0x41, 0x5f, 0x50, 0x52, 0x45, 0x43, 0x5f, 0x53, 0x51, 0x52, 0x54
        /*001b*/ 	.byte	0x00
.L_1:


//--------------------- .nv.shared.triton_poi_fused__native_batch_norm_legit_no_training_relu_27 --------------------------
	.section	.nv.shared.triton_poi_fused__native_batch_norm_legit_no_training_relu_27,"aw",@nobits
	.sectionflags	@""
	.align	16
	.zero		1024


//--------------------- .nv.constant0.triton_poi_fused__native_batch_norm_legit_no_training_relu_27 --------------------------
	.section	.nv.constant0.triton_poi_fused__native_batch_norm_legit_no_training_relu_27,"a",@progbits
	.sectionflags	@""
	.align	4
.nv.constant0.triton_poi_fused__native_batch_norm_legit_no_training_relu_27:
	.zero		584
